//
// Generated by NVIDIA NVVM Compiler
//
// Compiler Build ID: CL-36424714
// Cuda compilation tools, release 13.0, V13.0.88
// Based on NVVM 20.0.0
//

.version 9.0
.target sm_100
.address_size 64

	// .globl	_Z21matrixMulSharedKernelPfS_S_i
// _ZZ21matrixMulSharedKernelPfS_S_iE8shared_A has been demoted
// _ZZ21matrixMulSharedKernelPfS_S_iE8shared_B has been demoted

.visible .entry _Z21matrixMulSharedKernelPfS_S_i(
	.param .u64 .ptr .align 1 _Z21matrixMulSharedKernelPfS_S_i_param_0,
	.param .u64 .ptr .align 1 _Z21matrixMulSharedKernelPfS_S_i_param_1,
	.param .u64 .ptr .align 1 _Z21matrixMulSharedKernelPfS_S_i_param_2,
	.param .u32 _Z21matrixMulSharedKernelPfS_S_i_param_3
)
{
	.reg .pred 	%p<10>;
	.reg .b32 	%r<42>;
	.reg .b32 	%f<63>;
	.reg .b64 	%rd<13>;
	// demoted variable
	.shared .align 4 .b8 _ZZ21matrixMulSharedKernelPfS_S_iE8shared_A[1024];
	// demoted variable
	.shared .align 4 .b8 _ZZ21matrixMulSharedKernelPfS_S_iE8shared_B[1024];
	ld.param.u64 	%rd4, [_Z21matrixMulSharedKernelPfS_S_i_param_0];
	ld.param.u64 	%rd5, [_Z21matrixMulSharedKernelPfS_S_i_param_1];
	ld.param.u64 	%rd6, [_Z21matrixMulSharedKernelPfS_S_i_param_2];
	ld.param.u32 	%r24, [_Z21matrixMulSharedKernelPfS_S_i_param_3];
	mov.u32 	%r25, %ctaid.x;
	mov.u32 	%r26, %ctaid.y;
	mov.u32 	%r37, %tid.x;
	mov.u32 	%r39, %tid.y;
	shl.b32 	%r27, %r26, 4;
	add.s32 	%r3, %r27, %r39;
	shl.b32 	%r4, %r25, 4;
	add.s32 	%r5, %r4, %r37;
	setp.lt.s32 	%p1, %r24, 1;
	mov.f32 	%f62, 0f00000000;
	@%p1 bra 	$L__BB0_7;
	add.s32 	%r28, %r24, 15;
	shr.u32 	%r29, %r28, 4;
	shl.b32 	%r30, %r39, 6;
	mov.u32 	%r31, _ZZ21matrixMulSharedKernelPfS_S_iE8shared_A;
	add.s32 	%r6, %r31, %r30;
	shl.b32 	%r32, %r37, 2;
	add.s32 	%r7, %r6, %r32;
	mov.u32 	%r33, _ZZ21matrixMulSharedKernelPfS_S_iE8shared_B;
	add.s32 	%r9, %r33, %r32;
	add.s32 	%r8, %r9, %r30;
	neg.s32 	%r41, %r29;
	mad.lo.s32 	%r34, %r39, %r24, %r37;
	add.s32 	%r40, %r34, %r4;
	shl.b32 	%r12, %r24, 4;
	mad.lo.s32 	%r38, %r24, %r3, %r37;
	cvta.to.global.u64 	%rd1, %rd4;
	cvta.to.global.u64 	%rd2, %rd5;
	mov.f32 	%f62, 0f00000000;
$L__BB0_2:
	setp.ge.u32 	%p2, %r3, %r24;
	mul.wide.s32 	%rd7, %r38, 4;
	add.s64 	%rd3, %rd1, %rd7;
	setp.ge.s32 	%p3, %r37, %r24;
	mov.f32 	%f60, 0f00000000;
	or.pred  	%p4, %p2, %p3;
	@%p4 bra 	$L__BB0_4;
	ld.global.f32 	%f60, [%rd3];
$L__BB0_4:
	setp.ge.u32 	%p5, %r5, %r24;
	st.shared.f32 	[%r7], %f60;
	setp.ge.s32 	%p6, %r39, %r24;
	mov.f32 	%f61, 0f00000000;
	or.pred  	%p7, %p5, %p6;
	@%p7 bra 	$L__BB0_6;
	mul.wide.u32 	%rd8, %r40, 4;
	add.s64 	%rd9, %rd2, %rd8;
	ld.global.f32 	%f61, [%rd9];
$L__BB0_6:
	st.shared.f32 	[%r8], %f61;
	bar.sync 	0;
	ld.shared.f32 	%f12, [%r6];
	ld.shared.f32 	%f13, [%r9];
	fma.rn.f32 	%f14, %f12, %f13, %f62;
	ld.shared.f32 	%f15, [%r6+4];
	ld.shared.f32 	%f16, [%r9+64];
	fma.rn.f32 	%f17, %f15, %f16, %f14;
	ld.shared.f32 	%f18, [%r6+8];
	ld.shared.f32 	%f19, [%r9+128];
	fma.rn.f32 	%f20, %f18, %f19, %f17;
	ld.shared.f32 	%f21, [%r6+12];
	ld.shared.f32 	%f22, [%r9+192];
	fma.rn.f32 	%f23, %f21, %f22, %f20;
	ld.shared.f32 	%f24, [%r6+16];
	ld.shared.f32 	%f25, [%r9+256];
	fma.rn.f32 	%f26, %f24, %f25, %f23;
	ld.shared.f32 	%f27, [%r6+20];
	ld.shared.f32 	%f28, [%r9+320];
	fma.rn.f32 	%f29, %f27, %f28, %f26;
	ld.shared.f32 	%f30, [%r6+24];
	ld.shared.f32 	%f31, [%r9+384];
	fma.rn.f32 	%f32, %f30, %f31, %f29;
	ld.shared.f32 	%f33, [%r6+28];
	ld.shared.f32 	%f34, [%r9+448];
	fma.rn.f32 	%f35, %f33, %f34, %f32;
	ld.shared.f32 	%f36, [%r6+32];
	ld.shared.f32 	%f37, [%r9+512];
	fma.rn.f32 	%f38, %f36, %f37, %f35;
	ld.shared.f32 	%f39, [%r6+36];
	ld.shared.f32 	%f40, [%r9+576];
	fma.rn.f32 	%f41, %f39, %f40, %f38;
	ld.shared.f32 	%f42, [%r6+40];
	ld.shared.f32 	%f43, [%r9+640];
	fma.rn.f32 	%f44, %f42, %f43, %f41;
	ld.shared.f32 	%f45, [%r6+44];
	ld.shared.f32 	%f46, [%r9+704];
	fma.rn.f32 	%f47, %f45, %f46, %f44;
	ld.shared.f32 	%f48, [%r6+48];
	ld.shared.f32 	%f49, [%r9+768];
	fma.rn.f32 	%f50, %f48, %f49, %f47;
	ld.shared.f32 	%f51, [%r6+52];
	ld.shared.f32 	%f52, [%r9+832];
	fma.rn.f32 	%f53, %f51, %f52, %f50;
	ld.shared.f32 	%f54, [%r6+56];
	ld.shared.f32 	%f55, [%r9+896];
	fma.rn.f32 	%f56, %f54, %f55, %f53;
	ld.shared.f32 	%f57, [%r6+60];
	ld.shared.f32 	%f58, [%r9+960];
	fma.rn.f32 	%f62, %f57, %f58, %f56;
	bar.sync 	0;
	add.s32 	%r41, %r41, 1;
	setp.ne.s32 	%p8, %r41, 0;
	add.s32 	%r40, %r40, %r12;
	add.s32 	%r39, %r39, 16;
	add.s32 	%r38, %r38, 16;
	add.s32 	%r37, %r37, 16;
	@%p8 bra 	$L__BB0_2;
$L__BB0_7:
	max.s32 	%r35, %r3, %r5;
	setp.ge.s32 	%p9, %r35, %r24;
	@%p9 bra 	$L__BB0_9;
	mad.lo.s32 	%r36, %r24, %r3, %r5;
	cvta.to.global.u64 	%rd10, %rd6;
	mul.wide.u32 	%rd11, %r36, 4;
	add.s64 	%rd12, %rd10, %rd11;
	st.global.f32 	[%rd12], %f62;
$L__BB0_9:
	ret;

}


// ===== COMPILED SASS (sm_100) =====

	.target	sm_100

	.elftype	@"ET_EXEC"


//--------------------- .note.nv.tkinfo           --------------------------
	.section	.note.nv.tkinfo,"",@"SHT_NOTE"
	.sectionflags	@"SHF_NOTE_NV_TKINFO"
	.tkinfo
        /*0018*/ 	.word	0x00000002
        /*0030*/ 	.string	""
        /*0030*/ 	.string	"ptxas"
        /*0030*/ 	.string	"Cuda compilation tools, release 13.0, V13.0.88"
        /*0030*/ 	.string	"Build cuda_13.0.r13.0/compiler.36424714_0"
        /*0030*/ 	.string	"-arch sm_100 -m 64 "



//--------------------- .note.nv.cuinfo           --------------------------
	.section	.note.nv.cuinfo,"",@"SHT_NOTE"
	.sectionflags	@"SHF_NOTE_NV_CUINFO"
        /*0018*/ 	.short	0x0002
        /*001a*/ 	.short	0x0064
        /*001c*/ 	.short	0x0082
	.zero		2


//--------------------- .nv.info                  --------------------------
	.section	.nv.info,"",@"SHT_CUDA_INFO"
	.align	4


	//----- nvinfo : EIATTR_REGCOUNT
	.align		4
        /*0000*/ 	.byte	0x04, 0x2f
        /*0002*/ 	.short	(.L_1 - .L_0)
	.align		4
.L_0:
        /*0004*/ 	.word	index@(_Z21matrixMulSharedKernelPfS_S_i)
        /*0008*/ 	.word	0x00000020


	//----- nvinfo : EIATTR_FRAME_SIZE
	.align		4
.L_1:
        /*000c*/ 	.byte	0x04, 0x11
        /*000e*/ 	.short	(.L_3 - .L_2)
	.align		4
.L_2:
        /*0010*/ 	.word	index@(_Z21matrixMulSharedKernelPfS_S_i)
        /*0014*/ 	.word	0x00000000


	//----- nvinfo : EIATTR_MIN_STACK_SIZE
	.align		4
.L_3:
        /*0018*/ 	.byte	0x04, 0x12
        /*001a*/ 	.short	(.L_5 - .L_4)
	.align		4
.L_4:
        /*001c*/ 	.word	index@(_Z21matrixMulSharedKernelPfS_S_i)
        /*0020*/ 	.word	0x00000000
.L_5:


//--------------------- .nv.compat                --------------------------
	.section	.nv.compat,"",@"SHT_CUDA_COMPAT_INFO"
	.align	4
        /*0000*/ 	.byte	0x02, 0x09, 0x00, 0x00, 0x02, 0x02, 0x01, 0x00, 0x02, 0x05, 0x05, 0x00, 0x03, 0x07, 0x01, 0x01
        /*0010*/ 	.byte	0x02, 0x03, 0x00, 0x00, 0x02, 0x06, 0x01, 0x00, 0x04, 0x0b, 0x08, 0x00, 0x09, 0x00, 0x00, 0x00
        /*0020*/ 	.byte	0x00, 0x00, 0x00, 0x00


//--------------------- .nv.info._Z21matrixMulSharedKernelPfS_S_i --------------------------
	.section	.nv.info._Z21matrixMulSharedKernelPfS_S_i,"",@"SHT_CUDA_INFO"
	.sectionflags	@""
	.align	4


	//----- nvinfo : EIATTR_CUDA_API_VERSION
	.align		4
        /*0000*/ 	.byte	0x04, 0x37
        /*0002*/ 	.short	(.L_7 - .L_6)
.L_6:
        /*0004*/ 	.word	0x00000082


	//----- nvinfo : EIATTR_KPARAM_INFO
	.align		4
.L_7:
        /*0008*/ 	.byte	0x04, 0x17
        /*000a*/ 	.short	(.L_9 - .L_8)
.L_8:
        /*000c*/ 	.word	0x00000000
        /*0010*/ 	.short	0x0003
        /*0012*/ 	.short	0x0018
        /*0014*/ 	.byte	0x00, 0xf0, 0x11, 0x00


	//----- nvinfo : EIATTR_KPARAM_INFO
	.align		4
.L_9:
        /*0018*/ 	.byte	0x04, 0x17
        /*001a*/ 	.short	(.L_11 - .L_10)
.L_10:
        /*001c*/ 	.word	0x00000000
        /*0020*/ 	.short	0x0002
        /*0022*/ 	.short	0x0010
        /*0024*/ 	.byte	0x00, 0xf5, 0x21, 0x00


	//----- nvinfo : EIATTR_KPARAM_INFO
	.align		4
.L_11:
        /*0028*/ 	.byte	0x04, 0x17
        /*002a*/ 	.short	(.L_13 - .L_12)
.L_12:
        /*002c*/ 	.word	0x00000000
        /*0030*/ 	.short	0x0001
        /*0032*/ 	.short	0x0008
        /*0034*/ 	.byte	0x00, 0xf5, 0x21, 0x00


	//----- nvinfo : EIATTR_KPARAM_INFO
	.align		4
.L_13:
        /*0038*/ 	.byte	0x04, 0x17
        /*003a*/ 	.short	(.L_15 - .L_14)
.L_14:
        /*003c*/ 	.word	0x00000000
        /*0040*/ 	.short	0x0000
        /*0042*/ 	.short	0x0000
        /*0044*/ 	.byte	0x00, 0xf5, 0x21, 0x00


	//----- nvinfo : EIATTR_SPARSE_MMA_MASK
	.align		4
.L_15:
        /*0048*/ 	.byte	0x03, 0x50
        /*004a*/ 	.short	0x0000


	//----- nvinfo : EIATTR_MAXREG_COUNT
	.align		4
        /*004c*/ 	.byte	0x03, 0x1b
        /*004e*/ 	.short	0x00ff


	//----- nvinfo : EIATTR_NUM_BARRIERS
	.align		4
        /*0050*/ 	.byte	0x02, 0x4c
        /*0052*/ 	.byte	0x01
	.zero		1


	//----- nvinfo : EIATTR_MERCURY_ISA_VERSION
	.align		4
        /*0054*/ 	.byte	0x03, 0x5f
        /*0056*/ 	.short	0x0101


	//----- nvinfo : EIATTR_VRC_CTA_INIT_COUNT
	.align		4
        /*0058*/ 	.byte	0x02, 0x4a
	.zero		1
	.zero		1


	//----- nvinfo : EIATTR_EXIT_INSTR_OFFSETS
	.align		4
        /*005c*/ 	.byte	0x04, 0x1c
        /*005e*/ 	.short	(.L_17 - .L_16)


	//   ....[0]....
.L_16:
        /*0060*/ 	.word	0x000005c0


	//   ....[1]....
        /*0064*/ 	.word	0x00000610


	//----- nvinfo : EIATTR_CBANK_PARAM_SIZE
	.align		4
.L_17:
        /*0068*/ 	.byte	0x03, 0x19
        /*006a*/ 	.short	0x001c


	//----- nvinfo : EIATTR_PARAM_CBANK
	.align		4
        /*006c*/ 	.byte	0x04, 0x0a
        /*006e*/ 	.short	(.L_19 - .L_18)
	.align		4
.L_18:
        /*0070*/ 	.word	index@(.nv.constant0._Z21matrixMulSharedKernelPfS_S_i)
        /*0074*/ 	.short	0x0380
        /*0076*/ 	.short	0x001c


	//----- nvinfo : EIATTR_SW_WAR
	.align		4
.L_19:
        /*0078*/ 	.byte	0x04, 0x36
        /*007a*/ 	.short	(.L_21 - .L_20)
.L_20:
        /*007c*/ 	.word	0x00000008
.L_21:


//--------------------- .nv.callgraph             --------------------------
	.section	.nv.callgraph,"",@"SHT_CUDA_CALLGRAPH"
	.align	4
	.sectionentsize	8
	.align		4
        /*0000*/ 	.word	0x00000000
	.align		4
        /*0004*/ 	.word	0xffffffff
	.align		4
        /*0008*/ 	.word	0x00000000
	.align		4
        /*000c*/ 	.word	0xfffffffe
	.align		4
        /*0010*/ 	.word	0x00000000
	.align		4
        /*0014*/ 	.word	0xfffffffd
	.align		4
        /*0018*/ 	.word	0x00000000
	.align		4
        /*001c*/ 	.word	0xfffffffc


//--------------------- .text._Z21matrixMulSharedKernelPfS_S_i --------------------------
	.section	.text._Z21matrixMulSharedKernelPfS_S_i,"ax",@progbits
	.align	128
        .global         _Z21matrixMulSharedKernelPfS_S_i
        .type           _Z21matrixMulSharedKernelPfS_S_i,@function
        .size           _Z21matrixMulSharedKernelPfS_S_i,(.L_x_3 - _Z21matrixMulSharedKernelPfS_S_i)
        .other          _Z21matrixMulSharedKernelPfS_S_i,@"STO_CUDA_ENTRY STV_DEFAULT"
_Z21matrixMulSharedKernelPfS_S_i:
.text._Z21matrixMulSharedKernelPfS_S_i:
[----:B------:R-:W-:Y:S01]  /*0000*/  LDC R1, c[0x0][0x37c] ;  /* 0x0000df00ff017b82 */ /* 0x000fe20000000800 */
[----:B------:R-:W0:Y:S01]  /*0010*/  LDCU UR4, c[0x0][0x398] ;  /* 0x00007300ff0477ac */ /* 0x000e220008000800 */
[----:B------:R-:W1:Y:S01]  /*0020*/  S2R R5, SR_CTAID.Y ;  /* 0x0000000000057919 */ /* 0x000e620000002600 */
[----:B------:R-:W-:Y:S01]  /*0030*/  HFMA2 R25, -RZ, RZ, 0, 0 ;  /* 0x00000000ff197431 */ /* 0x000fe200000001ff */
[----:B------:R-:W2:Y:S01]  /*0040*/  LDCU.64 UR8, c[0x0][0x358] ;  /* 0x00006b00ff0877ac */ /* 0x000ea20008000a00 */
[----:B------:R-:W1:Y:S01]  /*0050*/  S2R R2, SR_TID.Y ;  /* 0x0000000000027919 */ /* 0x000e620000002200 */
[----:B------:R-:W3:Y:S01]  /*0060*/  S2R R10, SR_CTAID.X ;  /* 0x00000000000a7919 */ /* 0x000ee20000002500 */
[----:B------:R-:W3:Y:S01]  /*0070*/  S2R R3, SR_TID.X ;  /* 0x0000000000037919 */ /* 0x000ee20000002100 */
[----:B0-----:R-:W-:-:S04]  /*0080*/  MOV R6, UR4 ;  /* 0x0000000400067c02 */ /* 0x001fc80008000f00 */
[----:B------:R-:W-:Y:S02]  /*0090*/  ISETP.GE.AND P0, PT, R6, 0x1, PT ;  /* 0x000000010600780c */ /* 0x000fe40003f06270 */
[----:B-1----:R-:W-:Y:S02]  /*00a0*/  LEA R5, R5, R2, 0x4 ;  /* 0x0000000205057211 */ /* 0x002fe400078e20ff */
[----:B---3--:R-:W-:-:S09]  /*00b0*/  LEA R4, R10, R3, 0x4 ;  /* 0x000000030a047211 */ /* 0x008fd200078e20ff */
[----:B--2---:R-:W-:Y:S05]  /*00c0*/  @!P0 BRA `(.L_x_0) ;  /* 0x0000000400348947 */ /* 0x004fea0003800000 */
[----:B------:R-:W0:Y:S01]  /*00d0*/  S2UR UR6, SR_CgaCtaId ;  /* 0x00000000000679c3 */ /* 0x000e220000008800 */
[----:B------:R-:W-:Y:S01]  /*00e0*/  UMOV UR4, 0x400 ;  /* 0x0000040000047882 */ /* 0x000fe20000000000 */
[----:B------:R-:W-:Y:S01]  /*00f0*/  IADD3 R8, PT, PT, R6, 0xf, RZ ;  /* 0x0000000f06087810 */ /* 0x000fe20007ffe0ff */
[----:B------:R-:W-:Y:S01]  /*0100*/  UIADD3 UR5, UPT, UPT, UR4, 0x400, URZ ;  /* 0x0000040004057890 */ /* 0x000fe2000fffe0ff */
[-CC-:B------:R-:W-:Y:S01]  /*0110*/  IMAD R7, R2, R6.reuse, R3.reuse ;  /* 0x0000000602077224 */ /* 0x180fe200078e0203 */
[----:B------:R-:W-:Y:S01]  /*0120*/  MOV R25, RZ ;  /* 0x000000ff00197202 */ /* 0x000fe20000000f00 */
[----:B------:R-:W-:Y:S01]  /*0130*/  IMAD R18, R5, R6, R3 ;  /* 0x0000000605127224 */ /* 0x000fe200078e0203 */
[----:B------:R-:W-:Y:S01]  /*0140*/  SHF.R.U32.HI R8, RZ, 0x4, R8 ;  /* 0x00000004ff087819 */ /* 0x000fe20000011608 */
[----:B------:R-:W1:Y:S01]  /*0150*/  LDC R0, c[0x0][0x398] ;  /* 0x0000e600ff007b82 */ /* 0x000e620000000800 */
[----:B------:R-:W-:Y:S02]  /*0160*/  IMAD R7, R10, 0x10, R7 ;  /* 0x000000100a077824 */ /* 0x000fe400078e0207 */
[----:B------:R-:W-:-:S05]  /*0170*/  IADD3 R19, PT, PT, -R8, RZ, RZ ;  /* 0x000000ff08137210 */ /* 0x000fca0007ffe1ff */
[----:B------:R-:W2:Y:S01]  /*0180*/  LDC.64 R22, c[0x0][0x380] ;  /* 0x0000e000ff167b82 */ /* 0x000ea20000000a00 */
[----:B0-----:R-:W-:Y:S02]  /*0190*/  ULEA UR5, UR6, UR5, 0x18 ;  /* 0x0000000506057291 */ /* 0x001fe4000f8ec0ff */
[----:B------:R-:W-:-:S04]  /*01a0*/  ULEA UR4, UR6, UR4, 0x18 ;  /* 0x0000000406047291 */ /* 0x000fc8000f8ec0ff */
[----:B------:R-:W-:Y:S02]  /*01b0*/  LEA R17, R3, UR5, 0x2 ;  /* 0x0000000503117c11 */ /* 0x000fe4000f8e10ff */
[----:B------:R-:W-:-:S03]  /*01c0*/  LEA R16, R2, UR4, 0x6 ;  /* 0x0000000402107c11 */ /* 0x000fc6000f8e30ff */
[----:B------:R-:W-:Y:S01]  /*01d0*/  IMAD R21, R2, 0x40, R17 ;  /* 0x0000004002157824 */ /* 0x000fe200078e0211 */
[----:B------:R-:W-:-:S07]  /*01e0*/  LEA R20, R3, R16, 0x2 ;  /* 0x0000001003147211 */ /* 0x000fce00078e10ff */
.L_x_1:
[----:B-1----:R-:W-:Y:S01]  /*01f0*/  MOV R6, R0 ;  /* 0x0000000000067202 */ /* 0x002fe20000000f00 */
[----:B------:R-:W-:Y:S01]  /*0200*/  HFMA2 R29, -RZ, RZ, 0, 0 ;  /* 0x00000000ff1d7431 */ /* 0x000fe200000001ff */
[----:B------:R-:W-:Y:S01]  /*0210*/  MOV R24, RZ ;  /* 0x000000ff00187202 */ /* 0x000fe20000000f00 */
[----:B--2---:R-:W-:Y:S01]  /*0220*/  IMAD.WIDE R8, R18, 0x4, R22 ;  /* 0x0000000412087825 */ /* 0x004fe200078e0216 */
[-C--:B------:R-:W-:Y:S02]  /*0230*/  ISETP.GE.AND P0, PT, R2, R6.reuse, PT ;  /* 0x000000060200720c */ /* 0x080fe40003f06270 */
[-C--:B------:R-:W-:Y:S02]  /*0240*/  ISETP.GE.AND P1, PT, R3, R6.reuse, PT ;  /* 0x000000060300720c */ /* 0x080fe40003f26270 */
[-C--:B------:R-:W-:Y:S02]  /*0250*/  ISETP.GE.U32.OR P0, PT, R4, R6.reuse, P0 ;  /* 0x000000060400720c */ /* 0x080fe40000706470 */
[----:B------:R-:W-:-:S11]  /*0260*/  ISETP.GE.U32.OR P1, PT, R5, R6, P1 ;  /* 0x000000060500720c */ /* 0x000fd60000f26470 */
[----:B------:R-:W0:Y:S02]  /*0270*/  @!P0 LDC.64 R10, c[0x0][0x388] ;  /* 0x0000e200ff0a8b82 */ /* 0x000e240000000a00 */
[----:B------:R-:W2:Y:S01]  /*0280*/  @!P1 LDG.E R29, desc[UR8][R8.64] ;  /* 0x00000008081d9981 */ /* 0x000ea2000c1e1900 */
[----:B0-----:R-:W-:-:S05]  /*0290*/  @!P0 IMAD.WIDE.U32 R10, R7, 0x4, R10 ;  /* 0x00000004070a8825 */ /* 0x001fca00078e000a */
[----:B------:R-:W3:Y:S01]  /*02a0*/  @!P0 LDG.E R24, desc[UR8][R10.64] ;  /* 0x000000080a188981 */ /* 0x000ee2000c1e1900 */
[----:B------:R-:W-:-:S05]  /*02b0*/  VIADD R19, R19, 0x1 ;  /* 0x0000000113137836 */ /* 0x000fca0000000000 */
[----:B------:R-:W-:Y:S02]  /*02c0*/  ISETP.NE.AND P0, PT, R19, RZ, PT ;  /* 0x000000ff1300720c */ /* 0x000fe40003f05270 */
[----:B------:R-:W-:Y:S02]  /*02d0*/  IADD3 R18, PT, PT, R18, 0x10, RZ ;  /* 0x0000001012127810 */ /* 0x000fe40007ffe0ff */
[----:B------:R-:W-:Y:S02]  /*02e0*/  IADD3 R2, PT, PT, R2, 0x10, RZ ;  /* 0x0000001002027810 */ /* 0x000fe40007ffe0ff */
[----:B------:R-:W-:Y:S02]  /*02f0*/  IADD3 R3, PT, PT, R3, 0x10, RZ ;  /* 0x0000001003037810 */ /* 0x000fe40007ffe0ff */
[----:B------:R-:W-:Y:S01]  /*0300*/  LEA R7, R6, R7, 0x4 ;  /* 0x0000000706077211 */ /* 0x000fe200078e20ff */
[----:B--2---:R-:W-:Y:S04]  /*0310*/  STS [R20], R29 ;  /* 0x0000001d14007388 */ /* 0x004fe80000000800 */
[----:B---3--:R-:W-:Y:S01]  /*0320*/  STS [R21], R24 ;  /* 0x0000001815007388 */ /* 0x008fe20000000800 */
[----:B------:R-:W-:Y:S06]  /*0330*/  BAR.SYNC.DEFER_BLOCKING 0x0 ;  /* 0x0000000000007b1d */ /* 0x000fec0000010000 */
[----:B------:R-:W-:Y:S04]  /*0340*/  LDS R26, [R17] ;  /* 0x00000000111a7984 */ /* 0x000fe80000000800 */
[----:B------:R-:W0:Y:S04]  /*0350*/  LDS.128 R12, [R16] ;  /* 0x00000000100c7984 */ /* 0x000e280000000c00 */
[----:B------:R-:W1:Y:S04]  /*0360*/  LDS R28, [R17+0x40] ;  /* 0x00004000111c7984 */ /* 0x000e680000000800 */
[----:B------:R-:W2:Y:S04]  /*0370*/  LDS R27, [R17+0x80] ;  /* 0x00008000111b7984 */ /* 0x000ea80000000800 */
[----:B------:R-:W-:Y:S04]  /*0380*/  LDS.128 R8, [R16+0x10] ;  /* 0x0000100010087984 */ /* 0x000fe80000000c00 */
[----:B------:R-:W-:Y:S01]  /*0390*/  LDS R24, [R17+0x140] ;  /* 0x0001400011187984 */ /* 0x000fe20000000800 */
[----:B0-----:R-:W-:-:S03]  /*03a0*/  FFMA R26, R12, R26, R25 ;  /* 0x0000001a0c1a7223 */ /* 0x001fc60000000019 */
[----:B------:R-:W0:Y:S01]  /*03b0*/  LDS R12, [R17+0xc0] ;  /* 0x0000c000110c7984 */ /* 0x000e220000000800 */
[----:B-1----:R-:W-:-:S03]  /*03c0*/  FFMA R26, R28, R13, R26 ;  /* 0x0000000d1c1a7223 */ /* 0x002fc6000000001a */
[----:B------:R-:W1:Y:S04]  /*03d0*/  LDS R13, [R17+0x100] ;  /* 0x00010000110d7984 */ /* 0x000e680000000800 */
[----:B------:R-:W3:Y:S01]  /*03e0*/  LDS R25, [R17+0x180] ;  /* 0x0001800011197984 */ /* 0x000ee20000000800 */
[----:B--2---:R-:W-:-:S04]  /*03f0*/  FFMA R27, R27, R14, R26 ;  /* 0x0000000e1b1b7223 */ /* 0x004fc8000000001a */
[----:B0-----:R-:W-:Y:S02]  /*0400*/  FFMA R15, R12, R15, R27 ;  /* 0x0000000f0c0f7223 */ /* 0x001fe4000000001b */
[----:B------:R-:W-:Y:S02]  /*0410*/  LDS R27, [R17+0x200] ;  /* 0x00020000111b7984 */ /* 0x000fe40000000800 */
[----:B-1----:R-:W-:Y:S02]  /*0420*/  FFMA R13, R8, R13, R15 ;  /* 0x0000000d080d7223 */ /* 0x002fe4000000000f */
[----:B------:R-:W0:Y:S02]  /*0430*/  LDS R8, [R17+0x1c0] ;  /* 0x0001c00011087984 */ /* 0x000e240000000800 */
[----:B------:R-:W-:Y:S02]  /*0440*/  FFMA R26, R24, R9, R13 ;  /* 0x00000009181a7223 */ /* 0x000fe4000000000d */
[----:B------:R-:W1:Y:S04]  /*0450*/  LDS.128 R12, [R16+0x20] ;  /* 0x00002000100c7984 */ /* 0x000e680000000c00 */
[----:B------:R-:W2:Y:S01]  /*0460*/  LDS R24, [R17+0x240] ;  /* 0x0002400011187984 */ /* 0x000ea20000000800 */
[----:B---3--:R-:W-:-:S03]  /*0470*/  FFMA R9, R25, R10, R26 ;  /* 0x0000000a19097223 */ /* 0x008fc6000000001a */
[----:B------:R-:W3:Y:S01]  /*0480*/  LDS R25, [R17+0x280] ;  /* 0x0002800011197984 */ /* 0x000ee20000000800 */
[----:B0-----:R-:W-:-:S04]  /*0490*/  FFMA R9, R8, R11, R9 ;  /* 0x0000000b08097223 */ /* 0x001fc80000000009 */
[----:B-1----:R-:W-:Y:S02]  /*04a0*/  FFMA R9, R12, R27, R9 ;  /* 0x0000001b0c097223 */ /* 0x002fe40000000009 */
[----:B------:R-:W0:Y:S02]  /*04b0*/  LDS R12, [R17+0x2c0] ;  /* 0x0002c000110c7984 */ /* 0x000e240000000800 */
[----:B--2---:R-:W-:Y:S02]  /*04c0*/  FFMA R24, R24, R13, R9 ;  /* 0x0000000d18187223 */ /* 0x004fe40000000009 */
[----:B------:R-:W-:Y:S04]  /*04d0*/  LDS R13, [R17+0x300] ;  /* 0x00030000110d7984 */ /* 0x000fe80000000800 */
[----:B------:R-:W1:Y:S01]  /*04e0*/  LDS.128 R8, [R16+0x30] ;  /* 0x0000300010087984 */ /* 0x000e620000000c00 */
[----:B---3--:R-:W-:-:S03]  /*04f0*/  FFMA R25, R25, R14, R24 ;  /* 0x0000000e19197223 */ /* 0x008fc60000000018 */
[----:B------:R-:W2:Y:S04]  /*0500*/  LDS R27, [R17+0x340] ;  /* 0x00034000111b7984 */ /* 0x000ea80000000800 */
[----:B------:R-:W3:Y:S04]  /*0510*/  LDS R24, [R17+0x380] ;  /* 0x0003800011187984 */ /* 0x000ee80000000800 */
[----:B------:R-:W4:Y:S01]  /*0520*/  LDS R14, [R17+0x3c0] ;  /* 0x0003c000110e7984 */ /* 0x000f220000000800 */
[----:B0-----:R-:W-:-:S04]  /*0530*/  FFMA R15, R12, R15, R25 ;  /* 0x0000000f0c0f7223 */ /* 0x001fc80000000019 */
[----:B-1----:R-:W-:-:S04]  /*0540*/  FFMA R8, R8, R13, R15 ;  /* 0x0000000d08087223 */ /* 0x002fc8000000000f */
[----:B--2---:R-:W-:-:S04]  /*0550*/  FFMA R9, R27, R9, R8 ;  /* 0x000000091b097223 */ /* 0x004fc80000000008 */
[----:B---3--:R-:W-:-:S04]  /*0560*/  FFMA R9, R24, R10, R9 ;  /* 0x0000000a18097223 */ /* 0x008fc80000000009 */
[----:B----4-:R-:W-:Y:S01]  /*0570*/  FFMA R25, R14, R11, R9 ;  /* 0x0000000b0e197223 */ /* 0x010fe20000000009 */
[----:B------:R-:W-:Y:S06]  /*0580*/  BAR.SYNC.DEFER_BLOCKING 0x0 ;  /* 0x0000000000007b1d */ /* 0x000fec0000010000 */
[----:B------:R-:W-:Y:S05]  /*0590*/  @P0 BRA `(.L_x_1) ;  /* 0xfffffffc00140947 */ /* 0x000fea000383ffff */
.L_x_0:
[----:B------:R-:W-:-:S04]  /*05a0*/  VIMNMX R3, PT, PT, R5, R4, !PT ;  /* 0x0000000405037248 */ /* 0x000fc80007fe0100 */
[----:B------:R-:W-:-:S13]  /*05b0*/  ISETP.GE.AND P0, PT, R3, R6, PT ;  /* 0x000000060300720c */ /* 0x000fda0003f06270 */
[----:B------:R-:W-:Y:S05]  /*05c0*/  @P0 EXIT ;  /* 0x000000000000094d */ /* 0x000fea0003800000 */
[----:B------:R-:W0:Y:S01]  /*05d0*/  LDC.64 R2, c[0x0][0x390] ;  /* 0x0000e400ff027b82 */ /* 0x000e220000000a00 */
[----:B------:R-:W-:-:S04]  /*05e0*/  IMAD R5, R5, R6, R4 ;  /* 0x0000000605057224 */ /* 0x000fc800078e0204 */
[----:B0-----:R-:W-:-:S05]  /*05f0*/  IMAD.WIDE.U32 R2, R5, 0x4, R2 ;  /* 0x0000000405027825 */ /* 0x001fca00078e0002 */
[----:B------:R-:W-:Y:S01]  /*0600*/  STG.E desc[UR8][R2.64], R25 ;  /* 0x0000001902007986 */ /* 0x000fe2000c101908 */
[----:B------:R-:W-:Y:S05]  /*0610*/  EXIT ;  /* 0x000000000000794d */ /* 0x000fea0003800000 */
.L_x_2:
[----:B------:R-:W-:-:S00]  /*0620*/  BRA `(.L_x_2) ;  /* 0xfffffffc00fc7947 */ /* 0x000fc0000383ffff */
[----:B------:R-:W-:-:S00]  /*0630*/  NOP ;  /* 0x0000000000007918 */ /* 0x000fc00000000000 */
        /* <DEDUP_REMOVED lines=12> */
.L_x_3:


//--------------------- .nv.shared._Z21matrixMulSharedKernelPfS_S_i --------------------------
	.section	.nv.shared._Z21matrixMulSharedKernelPfS_S_i,"aw",@nobits
	.sectionflags	@""
	.align	4
.nv.shared._Z21matrixMulSharedKernelPfS_S_i:
	.zero		3072


//--------------------- .nv.shared.reserved.0     --------------------------
	.section	.nv.shared.reserved.0,"aw",@nobits
	.weak		__nv_reservedSMEM_offset_0_alias
	.size		__nv_reservedSMEM_offset_0_alias, 0, 64
	.other		__nv_reservedSMEM_offset_0_alias,@"STO_CUDA_RESERVED_SHARED STV_DEFAULT"
__nv_reservedSMEM_offset_0_alias:
	.zero		0
	.zero		64


//--------------------- .nv.constant0._Z21matrixMulSharedKernelPfS_S_i --------------------------
	.section	.nv.constant0._Z21matrixMulSharedKernelPfS_S_i,"a",@progbits
	.sectionflags	@""
	.align	4
.nv.constant0._Z21matrixMulSharedKernelPfS_S_i:
	.zero		924


//--------------------- SYMBOLS --------------------------

	.type		.nv.reservedSmem.offset0,@object
	.size		.nv.reservedSmem.offset0,0x4
	.type		.nv.reservedSmem.cap,@object
	.size		.nv.reservedSmem.cap,0x4
